//
// Generated by NVIDIA NVVM Compiler
//
// Compiler Build ID: CL-36424714
// Cuda compilation tools, release 13.0, V13.0.88
// Based on NVVM 20.0.0
//

.version 9.0
.target sm_100
.address_size 64

	// .globl	default_function_kernel

.visible .entry default_function_kernel(
	.param .u64 .ptr .align 1 default_function_kernel_param_0,
	.param .u64 .ptr .align 1 default_function_kernel_param_1
)
.maxntid 40
{
	.reg .b32 	%r<4>;
	.reg .b32 	%f<6>;
	.reg .b64 	%rd<8>;

	ld.param.u64 	%rd1, [default_function_kernel_param_0];
	ld.param.u64 	%rd2, [default_function_kernel_param_1];
	cvta.to.global.u64 	%rd3, %rd1;
	cvta.to.global.u64 	%rd4, %rd2;
	mov.u32 	%r1, %ctaid.x;
	mov.u32 	%r2, %tid.x;
	mad.lo.s32 	%r3, %r1, 40, %r2;
	mul.wide.u32 	%rd5, %r3, 4;
	add.s64 	%rd6, %rd4, %rd5;
	ld.global.nc.f32 	%f1, [%rd6];
	mov.f32 	%f2, 0f3F000000;
	copysign.f32 	%f3, %f1, %f2;
	add.rz.f32 	%f4, %f1, %f3;
	cvt.rzi.f32.f32 	%f5, %f4;
	add.s64 	%rd7, %rd3, %rd5;
	st.global.f32 	[%rd7], %f5;
	ret;

}


// ===== COMPILED SASS (sm_100) =====

	.target	sm_100

	.elftype	@"ET_EXEC"


//--------------------- .note.nv.tkinfo           --------------------------
	.section	.note.nv.tkinfo,"",@"SHT_NOTE"
	.sectionflags	@"SHF_NOTE_NV_TKINFO"
	.tkinfo
        /*0018*/ 	.word	0x00000002
        /*0030*/ 	.string	""
        /*0030*/ 	.string	"ptxas"
        /*0030*/ 	.string	"Cuda compilation tools, release 13.0, V13.0.88"
        /*0030*/ 	.string	"Build cuda_13.0.r13.0/compiler.36424714_0"
        /*0030*/ 	.string	"-arch sm_100 -m 64 "



//--------------------- .note.nv.cuinfo           --------------------------
	.section	.note.nv.cuinfo,"",@"SHT_NOTE"
	.sectionflags	@"SHF_NOTE_NV_CUINFO"
        /*0018*/ 	.short	0x0002
        /*001a*/ 	.short	0x0064
        /*001c*/ 	.short	0x0082
	.zero		2


//--------------------- .nv.info                  --------------------------
	.section	.nv.info,"",@"SHT_CUDA_INFO"
	.align	4


	//----- nvinfo : EIATTR_REGCOUNT
	.align		4
        /*0000*/ 	.byte	0x04, 0x2f
        /*0002*/ 	.short	(.L_1 - .L_0)
	.align		4
.L_0:
        /*0004*/ 	.word	index@(default_function_kernel)
        /*0008*/ 	.word	0x0000000c


	//----- nvinfo : EIATTR_FRAME_SIZE
	.align		4
.L_1:
        /*000c*/ 	.byte	0x04, 0x11
        /*000e*/ 	.short	(.L_3 - .L_2)
	.align		4
.L_2:
        /*0010*/ 	.word	index@(default_function_kernel)
        /*0014*/ 	.word	0x00000000


	//----- nvinfo : EIATTR_MIN_STACK_SIZE
	.align		4
.L_3:
        /*0018*/ 	.byte	0x04, 0x12
        /*001a*/ 	.short	(.L_5 - .L_4)
	.align		4
.L_4:
        /*001c*/ 	.word	index@(default_function_kernel)
        /*0020*/ 	.word	0x00000000
.L_5:


//--------------------- .nv.compat                --------------------------
	.section	.nv.compat,"",@"SHT_CUDA_COMPAT_INFO"
	.align	4
        /*0000*/ 	.byte	0x02, 0x09, 0x00, 0x00, 0x02, 0x02, 0x01, 0x00, 0x02, 0x05, 0x05, 0x00, 0x03, 0x07, 0x01, 0x01
        /*0010*/ 	.byte	0x02, 0x03, 0x00, 0x00, 0x02, 0x06, 0x01, 0x00, 0x04, 0x0b, 0x08, 0x00, 0x09, 0x00, 0x00, 0x00
        /*0020*/ 	.byte	0x00, 0x00, 0x00, 0x00


//--------------------- .nv.info.default_function_kernel --------------------------
	.section	.nv.info.default_function_kernel,"",@"SHT_CUDA_INFO"
	.sectionflags	@""
	.align	4


	//----- nvinfo : EIATTR_CUDA_API_VERSION
	.align		4
        /*0000*/ 	.byte	0x04, 0x37
        /*0002*/ 	.short	(.L_7 - .L_6)
.L_6:
        /*0004*/ 	.word	0x00000082


	//----- nvinfo : EIATTR_KPARAM_INFO
	.align		4
.L_7:
        /*0008*/ 	.byte	0x04, 0x17
        /*000a*/ 	.short	(.L_9 - .L_8)
.L_8:
        /*000c*/ 	.word	0x00000000
        /*0010*/ 	.short	0x0001
        /*0012*/ 	.short	0x0008
        /*0014*/ 	.byte	0x00, 0xf5, 0x21, 0x00


	//----- nvinfo : EIATTR_KPARAM_INFO
	.align		4
.L_9:
        /*0018*/ 	.byte	0x04, 0x17
        /*001a*/ 	.short	(.L_11 - .L_10)
.L_10:
        /*001c*/ 	.word	0x00000000
        /*0020*/ 	.short	0x0000
        /*0022*/ 	.short	0x0000
        /*0024*/ 	.byte	0x00, 0xf5, 0x21, 0x00


	//----- nvinfo : EIATTR_SPARSE_MMA_MASK
	.align		4
.L_11:
        /*0028*/ 	.byte	0x03, 0x50
        /*002a*/ 	.short	0x0000


	//----- nvinfo : EIATTR_MAXREG_COUNT
	.align		4
        /*002c*/ 	.byte	0x03, 0x1b
        /*002e*/ 	.short	0x00ff


	//----- nvinfo : EIATTR_MERCURY_ISA_VERSION
	.align		4
        /*0030*/ 	.byte	0x03, 0x5f
        /*0032*/ 	.short	0x0101


	//----- nvinfo : EIATTR_VRC_CTA_INIT_COUNT
	.align		4
        /*0034*/ 	.byte	0x02, 0x4a
	.zero		1
	.zero		1


	//----- nvinfo : EIATTR_EXIT_INSTR_OFFSETS
	.align		4
        /*0038*/ 	.byte	0x04, 0x1c
        /*003a*/ 	.short	(.L_13 - .L_12)


	//   ....[0]....
.L_12:
        /*003c*/ 	.word	0x000000f0


	//----- nvinfo : EIATTR_MAX_THREADS
	.align		4
.L_13:
        /*0040*/ 	.byte	0x04, 0x05
        /*0042*/ 	.short	(.L_15 - .L_14)
.L_14:
        /*0044*/ 	.word	0x00000028
        /*0048*/ 	.word	0x00000001
        /*004c*/ 	.word	0x00000001


	//----- nvinfo : EIATTR_CBANK_PARAM_SIZE
	.align		4
.L_15:
        /*0050*/ 	.byte	0x03, 0x19
        /*0052*/ 	.short	0x0010


	//----- nvinfo : EIATTR_PARAM_CBANK
	.align		4
        /*0054*/ 	.byte	0x04, 0x0a
        /*0056*/ 	.short	(.L_17 - .L_16)
	.align		4
.L_16:
        /*0058*/ 	.word	index@(.nv.constant0.default_function_kernel)
        /*005c*/ 	.short	0x0380
        /*005e*/ 	.short	0x0010


	//----- nvinfo : EIATTR_SW_WAR
	.align		4
.L_17:
        /*0060*/ 	.byte	0x04, 0x36
        /*0062*/ 	.short	(.L_19 - .L_18)
.L_18:
        /*0064*/ 	.word	0x00000008
.L_19:


//--------------------- .nv.callgraph             --------------------------
	.section	.nv.callgraph,"",@"SHT_CUDA_CALLGRAPH"
	.align	4
	.sectionentsize	8
	.align		4
        /*0000*/ 	.word	0x00000000
	.align		4
        /*0004*/ 	.word	0xffffffff
	.align		4
        /*0008*/ 	.word	0x00000000
	.align		4
        /*000c*/ 	.word	0xfffffffe
	.align		4
        /*0010*/ 	.word	0x00000000
	.align		4
        /*0014*/ 	.word	0xfffffffd
	.align		4
        /*0018*/ 	.word	0x00000000
	.align		4
        /*001c*/ 	.word	0xfffffffc


//--------------------- .text.default_function_kernel --------------------------
	.section	.text.default_function_kernel,"ax",@progbits
	.align	128
        .global         default_function_kernel
        .type           default_function_kernel,@function
        .size           default_function_kernel,(.L_x_1 - default_function_kernel)
        .other          default_function_kernel,@"STO_CUDA_ENTRY STV_DEFAULT"
default_function_kernel:
.text.default_function_kernel:
[----:B------:R-:W-:Y:S01]  /*0000*/  LDC R1, c[0x0][0x37c] ;  /* 0x0000df00ff017b82 */ /* 0x000fe20000000800 */
[----:B------:R-:W0:Y:S07]  /*0010*/  S2R R7, SR_CTAID.X ;  /* 0x0000000000077919 */ /* 0x000e2e0000002500 */
[----:B------:R-:W1:Y:S01]  /*0020*/  LDC.64 R2, c[0x0][0x388] ;  /* 0x0000e200ff027b82 */ /* 0x000e620000000a00 */
[----:B------:R-:W2:Y:S01]  /*0030*/  LDCU.64 UR4, c[0x0][0x358] ;  /* 0x00006b00ff0477ac */ /* 0x000ea20008000a00 */
[----:B------:R-:W0:Y:S06]  /*0040*/  S2R R0, SR_TID.X ;  /* 0x0000000000007919 */ /* 0x000e2c0000002100 */
[----:B------:R-:W3:Y:S01]  /*0050*/  LDC.64 R4, c[0x0][0x380] ;  /* 0x0000e000ff047b82 */ /* 0x000ee20000000a00 */
[----:B0-----:R-:W-:-:S04]  /*0060*/  IMAD R7, R7, 0x28, R0 ;  /* 0x0000002807077824 */ /* 0x001fc800078e0200 */
[----:B-1----:R-:W-:-:S06]  /*0070*/  IMAD.WIDE.U32 R2, R7, 0x4, R2 ;  /* 0x0000000407027825 */ /* 0x002fcc00078e0002 */
[----:B--2---:R-:W2:Y:S01]  /*0080*/  LDG.E.CONSTANT R2, desc[UR4][R2.64] ;  /* 0x0000000402027981 */ /* 0x004ea2000c1e9900 */
[----:B------:R-:W-:Y:S02]  /*0090*/  HFMA2 R9, -RZ, RZ, 1.75, 0 ;  /* 0x3f000000ff097431 */ /* 0x000fe400000001ff */
[----:B---3--:R-:W-:-:S03]  /*00a0*/  IMAD.WIDE.U32 R4, R7, 0x4, R4 ;  /* 0x0000000407047825 */ /* 0x008fc600078e0004 */
[----:B--2---:R-:W-:-:S05]  /*00b0*/  LOP3.LUT R9, R9, 0x80000000, R2, 0xb8, !PT ;  /* 0x8000000009097812 */ /* 0x004fca00078eb802 */
[----:B------:R-:W-:-:S06]  /*00c0*/  FADD.RZ R9, R2, R9 ;  /* 0x0000000902097221 */ /* 0x000fcc000000c000 */
[----:B------:R-:W0:Y:S02]  /*00d0*/  FRND.TRUNC R9, R9 ;  /* 0x0000000900097307 */ /* 0x000e24000020d000 */
[----:B0-----:R-:W-:Y:S01]  /*00e0*/  STG.E desc[UR4][R4.64], R9 ;  /* 0x0000000904007986 */ /* 0x001fe2000c101904 */
[----:B------:R-:W-:Y:S05]  /*00f0*/  EXIT ;  /* 0x000000000000794d */ /* 0x000fea0003800000 */
.L_x_0:
[----:B------:R-:W-:-:S00]  /*0100*/  BRA `(.L_x_0) ;  /* 0xfffffffc00fc7947 */ /* 0x000fc0000383ffff */
[----:B------:R-:W-:-:S00]  /*0110*/  NOP ;  /* 0x0000000000007918 */ /* 0x000fc00000000000 */
        /* <DEDUP_REMOVED lines=14> */
.L_x_1:


//--------------------- .nv.shared.reserved.0     --------------------------
	.section	.nv.shared.reserved.0,"aw",@nobits
	.weak		__nv_reservedSMEM_offset_0_alias
	.size		__nv_reservedSMEM_offset_0_alias, 0, 64
	.other		__nv_reservedSMEM_offset_0_alias,@"STO_CUDA_RESERVED_SHARED STV_DEFAULT"
__nv_reservedSMEM_offset_0_alias:
	.zero		0
	.zero		64


//--------------------- .nv.constant0.default_function_kernel --------------------------
	.section	.nv.constant0.default_function_kernel,"a",@progbits
	.sectionflags	@""
	.align	4
.nv.constant0.default_function_kernel:
	.zero		912


//--------------------- SYMBOLS --------------------------

	.type		.nv.reservedSmem.offset0,@object
	.size		.nv.reservedSmem.offset0,0x4
